//
// Generated by NVIDIA NVVM Compiler
//
// Compiler Build ID: CL-36424714
// Cuda compilation tools, release 13.0, V13.0.88
// Based on NVVM 20.0.0
//

.version 9.0
.target sm_100
.address_size 64

	// .globl	unPivotVecKernel

.visible .entry unPivotVecKernel(
	.param .u64 .ptr .align 1 unPivotVecKernel_param_0,
	.param .u32 unPivotVecKernel_param_1,
	.param .u64 .ptr .align 1 unPivotVecKernel_param_2,
	.param .u32 unPivotVecKernel_param_3,
	.param .u32 unPivotVecKernel_param_4,
	.param .u32 unPivotVecKernel_param_5
)
{
	.reg .pred 	%p<26>;
	.reg .b32 	%r<185>;
	.reg .b64 	%rd<89>;
	.reg .b64 	%fd<31>;

	ld.param.u64 	%rd7, [unPivotVecKernel_param_2];
	ld.param.u32 	%r86, [unPivotVecKernel_param_3];
	ld.param.u32 	%r88, [unPivotVecKernel_param_4];
	ld.param.u32 	%r87, [unPivotVecKernel_param_5];
	cvta.to.global.u64 	%rd1, %rd7;
	mov.u32 	%r89, %ctaid.x;
	mov.u32 	%r90, %ntid.x;
	mov.u32 	%r91, %tid.x;
	mad.lo.s32 	%r1, %r89, %r90, %r91;
	setp.ge.s32 	%p1, %r1, %r88;
	@%p1 bra 	$L__BB0_40;
	ld.param.u32 	%r158, [unPivotVecKernel_param_1];
	mul.lo.s32 	%r2, %r87, %r1;
	setp.lt.s32 	%p2, %r158, 1;
	@%p2 bra 	$L__BB0_40;
	ld.param.u32 	%r182, [unPivotVecKernel_param_1];
	setp.lt.u32 	%p3, %r182, 8;
	@%p3 bra 	$L__BB0_21;
	ld.param.u32 	%r182, [unPivotVecKernel_param_1];
	and.b32  	%r92, %r182, 2147483640;
	neg.s32 	%r180, %r92;
	add.s32 	%r93, %r182, -1;
	mul.lo.s32 	%r178, %r86, %r93;
	add.s32 	%r179, %r2, %r178;
	add.s32 	%r94, %r182, -8;
	mul.lo.s32 	%r177, %r86, %r94;
	add.s32 	%r176, %r2, %r177;
	add.s32 	%r95, %r182, -7;
	mul.lo.s32 	%r175, %r86, %r95;
	add.s32 	%r174, %r2, %r175;
	add.s32 	%r96, %r182, -2;
	mul.lo.s32 	%r172, %r86, %r96;
	add.s32 	%r173, %r2, %r172;
	add.s32 	%r97, %r182, -3;
	mul.lo.s32 	%r170, %r86, %r97;
	add.s32 	%r171, %r2, %r170;
	add.s32 	%r98, %r182, -4;
	mul.lo.s32 	%r168, %r86, %r98;
	add.s32 	%r169, %r2, %r168;
	add.s32 	%r99, %r182, -5;
	mul.lo.s32 	%r166, %r86, %r99;
	add.s32 	%r167, %r2, %r166;
	add.s32 	%r100, %r182, -6;
	mul.lo.s32 	%r164, %r86, %r100;
	add.s32 	%r165, %r2, %r164;
	cvt.s64.s32 	%rd9, %r2;
$L__BB0_4:
	.pragma "nounroll";
	ld.param.u64 	%rd87, [unPivotVecKernel_param_0];
	cvt.s64.s32 	%rd8, %r182;
	add.s64 	%rd10, %rd9, %rd8;
	shl.b64 	%rd11, %rd10, 2;
	cvta.to.global.u64 	%rd12, %rd87;
	add.s64 	%rd13, %rd12, %rd11;
	add.s64 	%rd2, %rd13, -16;
	ld.global.u32 	%r101, [%rd13+-4];
	add.s32 	%r102, %r101, -1;
	mul.lo.s32 	%r38, %r102, %r86;
	setp.eq.s32 	%p4, %r178, %r38;
	@%p4 bra 	$L__BB0_6;
	mul.wide.s32 	%rd14, %r179, 8;
	add.s64 	%rd15, %rd1, %rd14;
	ld.global.f64 	%fd1, [%rd15];
	add.s32 	%r103, %r38, %r2;
	mul.wide.s32 	%rd16, %r103, 8;
	add.s64 	%rd17, %rd1, %rd16;
	ld.global.f64 	%fd2, [%rd17];
	st.global.f64 	[%rd15], %fd2;
	st.global.f64 	[%rd17], %fd1;
$L__BB0_6:
	ld.global.u32 	%r104, [%rd2+8];
	add.s32 	%r105, %r104, -1;
	mul.lo.s32 	%r39, %r105, %r86;
	setp.eq.s32 	%p5, %r172, %r39;
	@%p5 bra 	$L__BB0_8;
	mul.wide.s32 	%rd18, %r173, 8;
	add.s64 	%rd19, %rd1, %rd18;
	ld.global.f64 	%fd3, [%rd19];
	add.s32 	%r106, %r39, %r2;
	mul.wide.s32 	%rd20, %r106, 8;
	add.s64 	%rd21, %rd1, %rd20;
	ld.global.f64 	%fd4, [%rd21];
	st.global.f64 	[%rd19], %fd4;
	st.global.f64 	[%rd21], %fd3;
$L__BB0_8:
	ld.global.u32 	%r107, [%rd2+4];
	add.s32 	%r108, %r107, -1;
	mul.lo.s32 	%r40, %r108, %r86;
	setp.eq.s32 	%p6, %r170, %r40;
	@%p6 bra 	$L__BB0_10;
	mul.wide.s32 	%rd22, %r171, 8;
	add.s64 	%rd23, %rd1, %rd22;
	ld.global.f64 	%fd5, [%rd23];
	add.s32 	%r109, %r40, %r2;
	mul.wide.s32 	%rd24, %r109, 8;
	add.s64 	%rd25, %rd1, %rd24;
	ld.global.f64 	%fd6, [%rd25];
	st.global.f64 	[%rd23], %fd6;
	st.global.f64 	[%rd25], %fd5;
$L__BB0_10:
	ld.global.u32 	%r110, [%rd2];
	add.s32 	%r111, %r110, -1;
	mul.lo.s32 	%r41, %r111, %r86;
	setp.eq.s32 	%p7, %r168, %r41;
	@%p7 bra 	$L__BB0_12;
	mul.wide.s32 	%rd26, %r169, 8;
	add.s64 	%rd27, %rd1, %rd26;
	ld.global.f64 	%fd7, [%rd27];
	add.s32 	%r112, %r41, %r2;
	mul.wide.s32 	%rd28, %r112, 8;
	add.s64 	%rd29, %rd1, %rd28;
	ld.global.f64 	%fd8, [%rd29];
	st.global.f64 	[%rd27], %fd8;
	st.global.f64 	[%rd29], %fd7;
$L__BB0_12:
	ld.global.u32 	%r113, [%rd2+-4];
	add.s32 	%r114, %r113, -1;
	mul.lo.s32 	%r42, %r114, %r86;
	setp.eq.s32 	%p8, %r166, %r42;
	@%p8 bra 	$L__BB0_14;
	mul.wide.s32 	%rd30, %r167, 8;
	add.s64 	%rd31, %rd1, %rd30;
	ld.global.f64 	%fd9, [%rd31];
	add.s32 	%r115, %r42, %r2;
	mul.wide.s32 	%rd32, %r115, 8;
	add.s64 	%rd33, %rd1, %rd32;
	ld.global.f64 	%fd10, [%rd33];
	st.global.f64 	[%rd31], %fd10;
	st.global.f64 	[%rd33], %fd9;
$L__BB0_14:
	ld.global.u32 	%r116, [%rd2+-8];
	add.s32 	%r117, %r116, -1;
	mul.lo.s32 	%r43, %r117, %r86;
	setp.eq.s32 	%p9, %r164, %r43;
	@%p9 bra 	$L__BB0_16;
	mul.wide.s32 	%rd34, %r165, 8;
	add.s64 	%rd35, %rd1, %rd34;
	ld.global.f64 	%fd11, [%rd35];
	add.s32 	%r118, %r43, %r2;
	mul.wide.s32 	%rd36, %r118, 8;
	add.s64 	%rd37, %rd1, %rd36;
	ld.global.f64 	%fd12, [%rd37];
	st.global.f64 	[%rd35], %fd12;
	st.global.f64 	[%rd37], %fd11;
$L__BB0_16:
	ld.global.u32 	%r119, [%rd2+-12];
	add.s32 	%r120, %r119, -1;
	mul.lo.s32 	%r44, %r120, %r86;
	setp.eq.s32 	%p10, %r175, %r44;
	@%p10 bra 	$L__BB0_18;
	mul.wide.s32 	%rd38, %r174, 8;
	add.s64 	%rd39, %rd1, %rd38;
	ld.global.f64 	%fd13, [%rd39];
	add.s32 	%r121, %r44, %r2;
	mul.wide.s32 	%rd40, %r121, 8;
	add.s64 	%rd41, %rd1, %rd40;
	ld.global.f64 	%fd14, [%rd41];
	st.global.f64 	[%rd39], %fd14;
	st.global.f64 	[%rd41], %fd13;
$L__BB0_18:
	ld.global.u32 	%r122, [%rd2+-16];
	add.s32 	%r123, %r122, -1;
	mul.lo.s32 	%r45, %r123, %r86;
	setp.eq.s32 	%p11, %r177, %r45;
	@%p11 bra 	$L__BB0_20;
	mul.wide.s32 	%rd42, %r176, 8;
	add.s64 	%rd43, %rd1, %rd42;
	ld.global.f64 	%fd15, [%rd43];
	add.s32 	%r124, %r45, %r2;
	mul.wide.s32 	%rd44, %r124, 8;
	add.s64 	%rd45, %rd1, %rd44;
	ld.global.f64 	%fd16, [%rd45];
	st.global.f64 	[%rd43], %fd16;
	st.global.f64 	[%rd45], %fd15;
$L__BB0_20:
	add.s32 	%r180, %r180, 8;
	shl.b32 	%r125, %r86, 3;
	sub.s32 	%r179, %r179, %r125;
	sub.s32 	%r178, %r178, %r125;
	sub.s32 	%r177, %r177, %r125;
	sub.s32 	%r176, %r176, %r125;
	sub.s32 	%r175, %r175, %r125;
	sub.s32 	%r174, %r174, %r125;
	sub.s32 	%r173, %r173, %r125;
	sub.s32 	%r172, %r172, %r125;
	sub.s32 	%r171, %r171, %r125;
	sub.s32 	%r170, %r170, %r125;
	sub.s32 	%r169, %r169, %r125;
	sub.s32 	%r168, %r168, %r125;
	sub.s32 	%r167, %r167, %r125;
	sub.s32 	%r166, %r166, %r125;
	sub.s32 	%r165, %r165, %r125;
	sub.s32 	%r164, %r164, %r125;
	add.s32 	%r182, %r182, -8;
	setp.ne.s32 	%p12, %r180, 0;
	@%p12 bra 	$L__BB0_4;
$L__BB0_21:
	ld.param.u32 	%r161, [unPivotVecKernel_param_1];
	and.b32  	%r65, %r161, 7;
	setp.eq.s32 	%p13, %r65, 0;
	@%p13 bra 	$L__BB0_40;
	ld.param.u32 	%r162, [unPivotVecKernel_param_1];
	ld.param.u64 	%rd88, [unPivotVecKernel_param_0];
	cvta.to.global.u64 	%rd3, %rd88;
	and.b32  	%r66, %r162, 3;
	setp.lt.u32 	%p14, %r65, 4;
	@%p14 bra 	$L__BB0_31;
	add.s32 	%r126, %r182, -1;
	mul.lo.s32 	%r67, %r126, %r86;
	cvt.s64.s32 	%rd46, %r2;
	cvt.s64.s32 	%rd47, %r182;
	add.s64 	%rd48, %rd47, %rd46;
	shl.b64 	%rd49, %rd48, 2;
	add.s64 	%rd4, %rd3, %rd49;
	ld.global.u32 	%r127, [%rd4+-4];
	add.s32 	%r128, %r127, -1;
	mul.lo.s32 	%r68, %r128, %r86;
	setp.eq.s32 	%p15, %r67, %r68;
	@%p15 bra 	$L__BB0_25;
	add.s32 	%r129, %r67, %r2;
	mul.wide.s32 	%rd50, %r129, 8;
	add.s64 	%rd51, %rd1, %rd50;
	ld.global.f64 	%fd17, [%rd51];
	add.s32 	%r130, %r68, %r2;
	mul.wide.s32 	%rd52, %r130, 8;
	add.s64 	%rd53, %rd1, %rd52;
	ld.global.f64 	%fd18, [%rd53];
	st.global.f64 	[%rd51], %fd18;
	st.global.f64 	[%rd53], %fd17;
$L__BB0_25:
	sub.s32 	%r69, %r67, %r86;
	ld.global.u32 	%r131, [%rd4+-8];
	add.s32 	%r132, %r131, -1;
	mul.lo.s32 	%r70, %r132, %r86;
	setp.eq.s32 	%p16, %r69, %r70;
	@%p16 bra 	$L__BB0_27;
	add.s32 	%r133, %r69, %r2;
	mul.wide.s32 	%rd54, %r133, 8;
	add.s64 	%rd55, %rd1, %rd54;
	ld.global.f64 	%fd19, [%rd55];
	add.s32 	%r134, %r70, %r2;
	mul.wide.s32 	%rd56, %r134, 8;
	add.s64 	%rd57, %rd1, %rd56;
	ld.global.f64 	%fd20, [%rd57];
	st.global.f64 	[%rd55], %fd20;
	st.global.f64 	[%rd57], %fd19;
$L__BB0_27:
	sub.s32 	%r71, %r69, %r86;
	ld.global.u32 	%r135, [%rd4+-12];
	add.s32 	%r136, %r135, -1;
	mul.lo.s32 	%r72, %r136, %r86;
	setp.eq.s32 	%p17, %r71, %r72;
	@%p17 bra 	$L__BB0_29;
	add.s32 	%r137, %r71, %r2;
	mul.wide.s32 	%rd58, %r137, 8;
	add.s64 	%rd59, %rd1, %rd58;
	ld.global.f64 	%fd21, [%rd59];
	add.s32 	%r138, %r72, %r2;
	mul.wide.s32 	%rd60, %r138, 8;
	add.s64 	%rd61, %rd1, %rd60;
	ld.global.f64 	%fd22, [%rd61];
	st.global.f64 	[%rd59], %fd22;
	st.global.f64 	[%rd61], %fd21;
$L__BB0_29:
	add.s32 	%r182, %r182, -4;
	sub.s32 	%r74, %r71, %r86;
	ld.global.u32 	%r139, [%rd4+-16];
	add.s32 	%r140, %r139, -1;
	mul.lo.s32 	%r75, %r140, %r86;
	setp.eq.s32 	%p18, %r74, %r75;
	@%p18 bra 	$L__BB0_31;
	add.s32 	%r141, %r74, %r2;
	mul.wide.s32 	%rd62, %r141, 8;
	add.s64 	%rd63, %rd1, %rd62;
	ld.global.f64 	%fd23, [%rd63];
	add.s32 	%r142, %r75, %r2;
	mul.wide.s32 	%rd64, %r142, 8;
	add.s64 	%rd65, %rd1, %rd64;
	ld.global.f64 	%fd24, [%rd65];
	st.global.f64 	[%rd63], %fd24;
	st.global.f64 	[%rd65], %fd23;
$L__BB0_31:
	setp.eq.s32 	%p19, %r66, 0;
	@%p19 bra 	$L__BB0_40;
	setp.eq.s32 	%p20, %r66, 1;
	@%p20 bra 	$L__BB0_37;
	add.s32 	%r143, %r182, -1;
	mul.lo.s32 	%r77, %r143, %r86;
	cvt.s64.s32 	%rd66, %r2;
	cvt.s64.s32 	%rd67, %r182;
	add.s64 	%rd68, %rd67, %rd66;
	shl.b64 	%rd69, %rd68, 2;
	add.s64 	%rd5, %rd3, %rd69;
	ld.global.u32 	%r144, [%rd5+-4];
	add.s32 	%r145, %r144, -1;
	mul.lo.s32 	%r78, %r145, %r86;
	setp.eq.s32 	%p21, %r77, %r78;
	@%p21 bra 	$L__BB0_35;
	add.s32 	%r146, %r77, %r2;
	mul.wide.s32 	%rd70, %r146, 8;
	add.s64 	%rd71, %rd1, %rd70;
	ld.global.f64 	%fd25, [%rd71];
	add.s32 	%r147, %r78, %r2;
	mul.wide.s32 	%rd72, %r147, 8;
	add.s64 	%rd73, %rd1, %rd72;
	ld.global.f64 	%fd26, [%rd73];
	st.global.f64 	[%rd71], %fd26;
	st.global.f64 	[%rd73], %fd25;
$L__BB0_35:
	add.s32 	%r182, %r182, -2;
	sub.s32 	%r80, %r77, %r86;
	ld.global.u32 	%r148, [%rd5+-8];
	add.s32 	%r149, %r148, -1;
	mul.lo.s32 	%r81, %r149, %r86;
	setp.eq.s32 	%p22, %r80, %r81;
	@%p22 bra 	$L__BB0_37;
	add.s32 	%r150, %r80, %r2;
	mul.wide.s32 	%rd74, %r150, 8;
	add.s64 	%rd75, %rd1, %rd74;
	ld.global.f64 	%fd27, [%rd75];
	add.s32 	%r151, %r81, %r2;
	mul.wide.s32 	%rd76, %r151, 8;
	add.s64 	%rd77, %rd1, %rd76;
	ld.global.f64 	%fd28, [%rd77];
	st.global.f64 	[%rd75], %fd28;
	st.global.f64 	[%rd77], %fd27;
$L__BB0_37:
	ld.param.u32 	%r163, [unPivotVecKernel_param_1];
	and.b32  	%r152, %r163, 1;
	setp.eq.b32 	%p23, %r152, 1;
	not.pred 	%p24, %p23;
	@%p24 bra 	$L__BB0_40;
	add.s32 	%r153, %r182, -1;
	mul.lo.s32 	%r154, %r153, %r86;
	add.s32 	%r83, %r154, %r2;
	cvt.s64.s32 	%rd78, %r2;
	cvt.s64.s32 	%rd79, %r182;
	add.s64 	%rd80, %rd79, %rd78;
	shl.b64 	%rd81, %rd80, 2;
	add.s64 	%rd82, %rd3, %rd81;
	ld.global.u32 	%r155, [%rd82+-4];
	add.s32 	%r156, %r155, -1;
	mul.lo.s32 	%r157, %r156, %r86;
	add.s32 	%r84, %r157, %r2;
	setp.eq.s32 	%p25, %r154, %r157;
	@%p25 bra 	$L__BB0_40;
	mul.wide.s32 	%rd83, %r83, 8;
	add.s64 	%rd84, %rd1, %rd83;
	ld.global.f64 	%fd29, [%rd84];
	mul.wide.s32 	%rd85, %r84, 8;
	add.s64 	%rd86, %rd1, %rd85;
	ld.global.f64 	%fd30, [%rd86];
	st.global.f64 	[%rd84], %fd30;
	st.global.f64 	[%rd86], %fd29;
$L__BB0_40:
	ret;

}


// ===== COMPILED SASS (sm_100) =====

	.target	sm_100

	.elftype	@"ET_EXEC"


//--------------------- .note.nv.tkinfo           --------------------------
	.section	.note.nv.tkinfo,"",@"SHT_NOTE"
	.sectionflags	@"SHF_NOTE_NV_TKINFO"
	.tkinfo
        /*0018*/ 	.word	0x00000002
        /*0030*/ 	.string	""
        /*0030*/ 	.string	"ptxas"
        /*0030*/ 	.string	"Cuda compilation tools, release 13.0, V13.0.88"
        /*0030*/ 	.string	"Build cuda_13.0.r13.0/compiler.36424714_0"
        /*0030*/ 	.string	"-arch sm_100 -m 64 "



//--------------------- .note.nv.cuinfo           --------------------------
	.section	.note.nv.cuinfo,"",@"SHT_NOTE"
	.sectionflags	@"SHF_NOTE_NV_CUINFO"
        /*0018*/ 	.short	0x0002
        /*001a*/ 	.short	0x0064
        /*001c*/ 	.short	0x0082
	.zero		2


//--------------------- .nv.info                  --------------------------
	.section	.nv.info,"",@"SHT_CUDA_INFO"
	.align	4


	//----- nvinfo : EIATTR_REGCOUNT
	.align		4
        /*0000*/ 	.byte	0x04, 0x2f
        /*0002*/ 	.short	(.L_1 - .L_0)
	.align		4
.L_0:
        /*0004*/ 	.word	index@(unPivotVecKernel)
        /*0008*/ 	.word	0x0000001e


	//----- nvinfo : EIATTR_FRAME_SIZE
	.align		4
.L_1:
        /*000c*/ 	.byte	0x04, 0x11
        /*000e*/ 	.short	(.L_3 - .L_2)
	.align		4
.L_2:
        /*0010*/ 	.word	index@(unPivotVecKernel)
        /*0014*/ 	.word	0x00000000


	//----- nvinfo : EIATTR_MIN_STACK_SIZE
	.align		4
.L_3:
        /*0018*/ 	.byte	0x04, 0x12
        /*001a*/ 	.short	(.L_5 - .L_4)
	.align		4
.L_4:
        /*001c*/ 	.word	index@(unPivotVecKernel)
        /*0020*/ 	.word	0x00000000
.L_5:


//--------------------- .nv.compat                --------------------------
	.section	.nv.compat,"",@"SHT_CUDA_COMPAT_INFO"
	.align	4
        /*0000*/ 	.byte	0x02, 0x09, 0x00, 0x00, 0x02, 0x02, 0x01, 0x00, 0x02, 0x05, 0x05, 0x00, 0x03, 0x07, 0x01, 0x01
        /*0010*/ 	.byte	0x02, 0x03, 0x00, 0x00, 0x02, 0x06, 0x01, 0x00, 0x04, 0x0b, 0x08, 0x00, 0x09, 0x00, 0x00, 0x00
        /*0020*/ 	.byte	0x00, 0x00, 0x00, 0x00


//--------------------- .nv.info.unPivotVecKernel --------------------------
	.section	.nv.info.unPivotVecKernel,"",@"SHT_CUDA_INFO"
	.sectionflags	@""
	.align	4


	//----- nvinfo : EIATTR_CUDA_API_VERSION
	.align		4
        /*0000*/ 	.byte	0x04, 0x37
        /*0002*/ 	.short	(.L_7 - .L_6)
.L_6:
        /*0004*/ 	.word	0x00000082


	//----- nvinfo : EIATTR_KPARAM_INFO
	.align		4
.L_7:
        /*0008*/ 	.byte	0x04, 0x17
        /*000a*/ 	.short	(.L_9 - .L_8)
.L_8:
        /*000c*/ 	.word	0x00000000
        /*0010*/ 	.short	0x0005
        /*0012*/ 	.short	0x0020
        /*0014*/ 	.byte	0x00, 0xf0, 0x11, 0x00


	//----- nvinfo : EIATTR_KPARAM_INFO
	.align		4
.L_9:
        /*0018*/ 	.byte	0x04, 0x17
        /*001a*/ 	.short	(.L_11 - .L_10)
.L_10:
        /*001c*/ 	.word	0x00000000
        /*0020*/ 	.short	0x0004
        /*0022*/ 	.short	0x001c
        /*0024*/ 	.byte	0x00, 0xf0, 0x11, 0x00


	//----- nvinfo : EIATTR_KPARAM_INFO
	.align		4
.L_11:
        /*0028*/ 	.byte	0x04, 0x17
        /*002a*/ 	.short	(.L_13 - .L_12)
.L_12:
        /*002c*/ 	.word	0x00000000
        /*0030*/ 	.short	0x0003
        /*0032*/ 	.short	0x0018
        /*0034*/ 	.byte	0x00, 0xf0, 0x11, 0x00


	//----- nvinfo : EIATTR_KPARAM_INFO
	.align		4
.L_13:
        /*0038*/ 	.byte	0x04, 0x17
        /*003a*/ 	.short	(.L_15 - .L_14)
.L_14:
        /*003c*/ 	.word	0x00000000
        /*0040*/ 	.short	0x0002
        /*0042*/ 	.short	0x0010
        /*0044*/ 	.byte	0x00, 0xf5, 0x21, 0x00


	//----- nvinfo : EIATTR_KPARAM_INFO
	.align		4
.L_15:
        /*0048*/ 	.byte	0x04, 0x17
        /*004a*/ 	.short	(.L_17 - .L_16)
.L_16:
        /*004c*/ 	.word	0x00000000
        /*0050*/ 	.short	0x0001
        /*0052*/ 	.short	0x0008
        /*0054*/ 	.byte	0x00, 0xf0, 0x11, 0x00


	//----- nvinfo : EIATTR_KPARAM_INFO
	.align		4
.L_17:
        /*0058*/ 	.byte	0x04, 0x17
        /*005a*/ 	.short	(.L_19 - .L_18)
.L_18:
        /*005c*/ 	.word	0x00000000
        /*0060*/ 	.short	0x0000
        /*0062*/ 	.short	0x0000
        /*0064*/ 	.byte	0x00, 0xf5, 0x21, 0x00


	//----- nvinfo : EIATTR_SPARSE_MMA_MASK
	.align		4
.L_19:
        /*0068*/ 	.byte	0x03, 0x50
        /*006a*/ 	.short	0x0000


	//----- nvinfo : EIATTR_MAXREG_COUNT
	.align		4
        /*006c*/ 	.byte	0x03, 0x1b
        /*006e*/ 	.short	0x00ff


	//----- nvinfo : EIATTR_MERCURY_ISA_VERSION
	.align		4
        /*0070*/ 	.byte	0x03, 0x5f
        /*0072*/ 	.short	0x0101


	//----- nvinfo : EIATTR_VRC_CTA_INIT_COUNT
	.align		4
        /*0074*/ 	.byte	0x02, 0x4a
	.zero		1
	.zero		1


	//----- nvinfo : EIATTR_EXIT_INSTR_OFFSETS
	.align		4
        /*0078*/ 	.byte	0x04, 0x1c
        /*007a*/ 	.short	(.L_21 - .L_20)


	//   ....[0]....
.L_20:
        /*007c*/ 	.word	0x00000070


	//   ....[1]....
        /*0080*/ 	.word	0x000000d0


	//   ....[2]....
        /*0084*/ 	.word	0x00000ae0


	//   ....[3]....
        /*0088*/ 	.word	0x00000f40


	//   ....[4]....
        /*008c*/ 	.word	0x000011e0


	//   ....[5]....
        /*0090*/ 	.word	0x000012d0


	//   ....[6]....
        /*0094*/ 	.word	0x00001360


	//----- nvinfo : EIATTR_CBANK_PARAM_SIZE
	.align		4
.L_21:
        /*0098*/ 	.byte	0x03, 0x19
        /*009a*/ 	.short	0x0024


	//----- nvinfo : EIATTR_PARAM_CBANK
	.align		4
        /*009c*/ 	.byte	0x04, 0x0a
        /*009e*/ 	.short	(.L_23 - .L_22)
	.align		4
.L_22:
        /*00a0*/ 	.word	index@(.nv.constant0.unPivotVecKernel)
        /*00a4*/ 	.short	0x0380
        /*00a6*/ 	.short	0x0024


	//----- nvinfo : EIATTR_SW_WAR
	.align		4
.L_23:
        /*00a8*/ 	.byte	0x04, 0x36
        /*00aa*/ 	.short	(.L_25 - .L_24)
.L_24:
        /*00ac*/ 	.word	0x00000008
.L_25:


//--------------------- .nv.callgraph             --------------------------
	.section	.nv.callgraph,"",@"SHT_CUDA_CALLGRAPH"
	.align	4
	.sectionentsize	8
	.align		4
        /*0000*/ 	.word	0x00000000
	.align		4
        /*0004*/ 	.word	0xffffffff
	.align		4
        /*0008*/ 	.word	0x00000000
	.align		4
        /*000c*/ 	.word	0xfffffffe
	.align		4
        /*0010*/ 	.word	0x00000000
	.align		4
        /*0014*/ 	.word	0xfffffffd
	.align		4
        /*0018*/ 	.word	0x00000000
	.align		4
        /*001c*/ 	.word	0xfffffffc


//--------------------- .text.unPivotVecKernel    --------------------------
	.section	.text.unPivotVecKernel,"ax",@progbits
	.align	128
        .global         unPivotVecKernel
        .type           unPivotVecKernel,@function
        .size           unPivotVecKernel,(.L_x_5 - unPivotVecKernel)
        .other          unPivotVecKernel,@"STO_CUDA_ENTRY STV_DEFAULT"
unPivotVecKernel:
.text.unPivotVecKernel:
[----:B------:R-:W-:Y:S01]  /*0000*/  LDC R1, c[0x0][0x37c] ;  /* 0x0000df00ff017b82 */ /* 0x000fe20000000800 */
[----:B------:R-:W0:Y:S07]  /*0010*/  S2R R3, SR_TID.X ;  /* 0x0000000000037919 */ /* 0x000e2e0000002100 */
[----:B------:R-:W0:Y:S01]  /*0020*/  S2UR UR4, SR_CTAID.X ;  /* 0x00000000000479c3 */ /* 0x000e220000002500 */
[----:B------:R-:W1:Y:S07]  /*0030*/  LDCU UR5, c[0x0][0x39c] ;  /* 0x00007380ff0577ac */ /* 0x000e6e0008000800 */
[----:B------:R-:W0:Y:S02]  /*0040*/  LDC R0, c[0x0][0x360] ;  /* 0x0000d800ff007b82 */ /* 0x000e240000000800 */
[----:B0-----:R-:W-:-:S05]  /*0050*/  IMAD R0, R0, UR4, R3 ;  /* 0x0000000400007c24 */ /* 0x001fca000f8e0203 */
[----:B-1----:R-:W-:-:S13]  /*0060*/  ISETP.GE.AND P0, PT, R0, UR5, PT ;  /* 0x0000000500007c0c */ /* 0x002fda000bf06270 */
[----:B------:R-:W-:Y:S05]  /*0070*/  @P0 EXIT ;  /* 0x000000000000094d */ /* 0x000fea0003800000 */
[----:B------:R-:W0:Y:S01]  /*0080*/  LDCU UR12, c[0x0][0x388] ;  /* 0x00007100ff0c77ac */ /* 0x000e220008000800 */
[----:B------:R-:W1:Y:S01]  /*0090*/  LDCU UR4, c[0x0][0x3a0] ;  /* 0x00007400ff0477ac */ /* 0x000e620008000800 */
[----:B0-----:R-:W-:Y:S01]  /*00a0*/  UISETP.GE.AND UP0, UPT, UR12, 0x1, UPT ;  /* 0x000000010c00788c */ /* 0x001fe2000bf06270 */
[----:B-1----:R-:W-:-:S05]  /*00b0*/  IMAD R0, R0, UR4, RZ ;  /* 0x0000000400007c24 */ /* 0x002fca000f8e02ff */
[----:B------:R-:W-:-:S13]  /*00c0*/  PLOP3.LUT P0, PT, PT, PT, UP0, 0x80, 0x8 ;  /* 0x000000000008781c */ /* 0x000fda0003f0f008 */
[----:B------:R-:W-:Y:S05]  /*00d0*/  @!P0 EXIT ;  /* 0x000000000000894d */ /* 0x000fea0003800000 */
[----:B------:R-:W0:Y:S01]  /*00e0*/  LDCU UR15, c[0x0][0x388] ;  /* 0x00007100ff0f77ac */ /* 0x000e220008000800 */
[----:B------:R-:W-:Y:S01]  /*00f0*/  UISETP.GE.U32.AND UP0, UPT, UR12, 0x8, UPT ;  /* 0x000000080c00788c */ /* 0x000fe2000bf06070 */
[----:B------:R-:W1:Y:S01]  /*0100*/  LDCU.64 UR16, c[0x0][0x358] ;  /* 0x00006b00ff1077ac */ /* 0x000e620008000a00 */
[----:B0-----:R-:W-:-:S07]  /*0110*/  UMOV UR4, UR15 ;  /* 0x0000000f00047c82 */ /* 0x001fce0008000000 */
[----:B------:R-:W-:Y:S05]  /*0120*/  BRA.U !UP0, `(.L_x_0) ;  /* 0x0000000908647547 */ /* 0x000fea000b800000 */
[----:B------:R-:W0:Y:S01]  /*0130*/  LDCU UR14, c[0x0][0x398] ;  /* 0x00007300ff0e77ac */ /* 0x000e220008000800 */
[----:B------:R-:W-:Y:S02]  /*0140*/  ULOP3.LUT UR4, UR12, 0x7ffffff8, URZ, 0xc0, !UPT ;  /* 0x7ffffff80c047892 */ /* 0x000fe4000f8ec0ff */
[----:B------:R-:W-:Y:S02]  /*0150*/  UIADD3 UR5, UPT, UPT, UR12, -0x1, URZ ;  /* 0xffffffff0c057890 */ /* 0x000fe4000fffe0ff */
[----:B------:R-:W-:Y:S02]  /*0160*/  UIADD3 UR6, UPT, UPT, UR12, -0x8, URZ ;  /* 0xfffffff80c067890 */ /* 0x000fe4000fffe0ff */
[----:B------:R-:W-:Y:S02]  /*0170*/  UIADD3 UR7, UPT, UPT, UR12, -0x7, URZ ;  /* 0xfffffff90c077890 */ /* 0x000fe4000fffe0ff */
[----:B------:R-:W-:Y:S02]  /*0180*/  UIADD3 UR8, UPT, UPT, UR12, -0x2, URZ ;  /* 0xfffffffe0c087890 */ /* 0x000fe4000fffe0ff */
[----:B------:R-:W-:-:S02]  /*0190*/  UIADD3 UR9, UPT, UPT, UR12, -0x3, URZ ;  /* 0xfffffffd0c097890 */ /* 0x000fc4000fffe0ff */
[----:B------:R-:W-:Y:S02]  /*01a0*/  UIADD3 UR10, UPT, UPT, UR12, -0x4, URZ ;  /* 0xfffffffc0c0a7890 */ /* 0x000fe4000fffe0ff */
[----:B------:R-:W-:Y:S02]  /*01b0*/  UIADD3 UR11, UPT, UPT, UR12, -0x5, URZ ;  /* 0xfffffffb0c0b7890 */ /* 0x000fe4000fffe0ff */
[----:B------:R-:W-:Y:S02]  /*01c0*/  UIADD3 UR12, UPT, UPT, UR12, -0x6, URZ ;  /* 0xfffffffa0c0c7890 */ /* 0x000fe4000fffe0ff */
[----:B0-----:R-:W-:Y:S02]  /*01d0*/  UIMAD UR13, UR5, UR14, URZ ;  /* 0x0000000e050d72a4 */ /* 0x001fe4000f8e02ff */
[----:B------:R-:W-:Y:S02]  /*01e0*/  UIMAD UR6, UR6, UR14, URZ ;  /* 0x0000000e060672a4 */ /* 0x000fe4000f8e02ff */
[----:B------:R-:W-:-:S02]  /*01f0*/  UIMAD UR7, UR7, UR14, URZ ;  /* 0x0000000e070772a4 */ /* 0x000fc4000f8e02ff */
[----:B------:R-:W-:Y:S01]  /*0200*/  UIMAD UR8, UR8, UR14, URZ ;  /* 0x0000000e080872a4 */ /* 0x000fe2000f8e02ff */
[C---:B------:R-:W-:Y:S01]  /*0210*/  IADD3 R11, PT, PT, R0.reuse, UR13, RZ ;  /* 0x0000000d000b7c10 */ /* 0x040fe2000fffe0ff */
[----:B------:R-:W-:Y:S01]  /*0220*/  UIMAD UR9, UR9, UR14, URZ ;  /* 0x0000000e090972a4 */ /* 0x000fe2000f8e02ff */
[C---:B------:R-:W-:Y:S01]  /*0230*/  VIADD R6, R0.reuse, UR6 ;  /* 0x0000000600067c36 */ /* 0x040fe20008000000 */
[----:B------:R-:W-:Y:S01]  /*0240*/  UIMAD UR10, UR10, UR14, URZ ;  /* 0x0000000e0a0a72a4 */ /* 0x000fe2000f8e02ff */
[C---:B------:R-:W-:Y:S01]  /*0250*/  IADD3 R5, PT, PT, R0.reuse, UR7, RZ ;  /* 0x0000000700057c10 */ /* 0x040fe2000fffe0ff */
[----:B------:R-:W-:Y:S01]  /*0260*/  UIMAD UR11, UR11, UR14, URZ ;  /* 0x0000000e0b0b72a4 */ /* 0x000fe2000f8e02ff */
[C---:B------:R-:W-:Y:S01]  /*0270*/  VIADD R4, R0.reuse, UR8 ;  /* 0x0000000800047c36 */ /* 0x040fe20008000000 */
[----:B------:R-:W-:Y:S01]  /*0280*/  UIMAD UR12, UR12, UR14, URZ ;  /* 0x0000000e0c0c72a4 */ /* 0x000fe2000f8e02ff */
[C---:B------:R-:W-:Y:S01]  /*0290*/  IADD3 R7, PT, PT, R0.reuse, UR9, RZ ;  /* 0x0000000900077c10 */ /* 0x040fe2000fffe0ff */
[C---:B------:R-:W-:Y:S01]  /*02a0*/  VIADD R8, R0.reuse, UR10 ;  /* 0x0000000a00087c36 */ /* 0x040fe20008000000 */
[----:B------:R-:W-:Y:S01]  /*02b0*/  UIADD3 UR5, UPT, UPT, -UR4, URZ, URZ ;  /* 0x000000ff04057290 */ /* 0x000fe2000fffe1ff */
[C---:B------:R-:W-:Y:S01]  /*02c0*/  IADD3 R9, PT, PT, R0.reuse, UR11, RZ ;  /* 0x0000000b00097c10 */ /* 0x040fe2000fffe0ff */
[----:B------:R-:W0:Y:S01]  /*02d0*/  LDCU UR20, c[0x0][0x398] ;  /* 0x00007300ff1477ac */ /* 0x000e220008000800 */
[----:B------:R-:W-:Y:S01]  /*02e0*/  VIADD R10, R0, UR12 ;  /* 0x0000000c000a7c36 */ /* 0x000fe20008000000 */
[----:B------:R-:W2:Y:S01]  /*02f0*/  LDCU.64 UR18, c[0x0][0x380] ;  /* 0x00007000ff1277ac */ /* 0x000ea20008000a00 */
[----:B------:R-:W-:-:S07]  /*0300*/  UMOV UR4, UR15 ;  /* 0x0000000f00047c82 */ /* 0x000fce0008000000 */
.L_x_1:
[----:B------:R-:W-:Y:S02]  /*0310*/  USHF.R.S32.HI UR14, URZ, 0x1f, UR4 ;  /* 0x0000001fff0e7899 */ /* 0x000fe40008011404 */
[----:B------:R-:W-:-:S04]  /*0320*/  IADD3 R3, P0, PT, R0, UR4, RZ ;  /* 0x0000000400037c10 */ /* 0x000fc8000ff1e0ff */
[----:B---3--:R-:W-:Y:S02]  /*0330*/  LEA.HI.X.SX32 R12, R0, UR14, 0x1, P0 ;  /* 0x0000000e000c7c11 */ /* 0x008fe400080f0eff */
[----:B--2---:R-:W-:-:S04]  /*0340*/  LEA R2, P0, R3, UR18, 0x2 ;  /* 0x0000001203027c11 */ /* 0x004fc8000f8010ff */
[----:B------:R-:W-:-:S05]  /*0350*/  LEA.HI.X R3, R3, UR19, R12, 0x2, P0 ;  /* 0x0000001303037c11 */ /* 0x000fca00080f140c */
[----:B-1----:R-:W2:Y:S02]  /*0360*/  LDG.E R12, desc[UR16][R2.64+-0x4] ;  /* 0xfffffc10020c7981 */ /* 0x002ea4000c1e1900 */
[----:B--2---:R-:W-:-:S05]  /*0370*/  IADD3 R12, PT, PT, R12, -0x1, RZ ;  /* 0xffffffff0c0c7810 */ /* 0x004fca0007ffe0ff */
[----:B0-----:R-:W-:-:S05]  /*0380*/  IMAD R13, R12, UR20, RZ ;  /* 0x000000140c0d7c24 */ /* 0x001fca000f8e02ff */
[----:B------:R-:W-:-:S13]  /*0390*/  ISETP.NE.AND P0, PT, R13, UR13, PT ;  /* 0x0000000d0d007c0c */ /* 0x000fda000bf05270 */
[----:B------:R-:W0:Y:S01]  /*03a0*/  @P0 LDC.64 R16, c[0x0][0x390] ;  /* 0x0000e400ff100b82 */ /* 0x000e220000000a00 */
[----:B------:R-:W-:-:S04]  /*03b0*/  @P0 IMAD.IADD R13, R0, 0x1, R13 ;  /* 0x00000001000d0824 */ /* 0x000fc800078e020d */
[----:B0-----:R-:W-:-:S04]  /*03c0*/  @P0 IMAD.WIDE R12, R13, 0x8, R16 ;  /* 0x000000080d0c0825 */ /* 0x001fc800078e0210 */
[----:B------:R-:W-:Y:S01]  /*03d0*/  @P0 IMAD.WIDE R16, R11, 0x8, R16 ;  /* 0x000000080b100825 */ /* 0x000fe200078e0210 */
[----:B------:R-:W2:Y:S04]  /*03e0*/  @P0 LDG.E.64 R20, desc[UR16][R12.64] ;  /* 0x000000100c140981 */ /* 0x000ea8000c1e1b00 */
[----:B------:R-:W3:Y:S04]  /*03f0*/  @P0 LDG.E.64 R18, desc[UR16][R16.64] ;  /* 0x0000001010120981 */ /* 0x000ee8000c1e1b00 */
[----:B--2---:R0:W-:Y:S04]  /*0400*/  @P0 STG.E.64 desc[UR16][R16.64], R20 ;  /* 0x0000001410000986 */ /* 0x0041e8000c101b10 */
[----:B---3--:R1:W-:Y:S04]  /*0410*/  @P0 STG.E.64 desc[UR16][R12.64], R18 ;  /* 0x000000120c000986 */ /* 0x0083e8000c101b10 */
[----:B------:R-:W2:Y:S02]  /*0420*/  LDG.E R14, desc[UR16][R2.64+-0x8] ;  /* 0xfffff810020e7981 */ /* 0x000ea4000c1e1900 */
[----:B--2---:R-:W-:-:S05]  /*0430*/  IADD3 R14, PT, PT, R14, -0x1, RZ ;  /* 0xffffffff0e0e7810 */ /* 0x004fca0007ffe0ff */
[----:B------:R-:W-:-:S05]  /*0440*/  IMAD R15, R14, UR20, RZ ;  /* 0x000000140e0f7c24 */ /* 0x000fca000f8e02ff */
[----:B------:R-:W-:-:S13]  /*0450*/  ISETP.NE.AND P0, PT, R15, UR8, PT ;  /* 0x000000080f007c0c */ /* 0x000fda000bf05270 */
[----:B------:R-:W2:Y:S01]  /*0460*/  @P0 LDC.64 R22, c[0x0][0x390] ;  /* 0x0000e400ff160b82 */ /* 0x000ea20000000a00 */
[----:B------:R-:W-:-:S04]  /*0470*/  @P0 IMAD.IADD R15, R0, 0x1, R15 ;  /* 0x00000001000f0824 */ /* 0x000fc800078e020f */
[----:B--2---:R-:W-:-:S04]  /*0480*/  @P0 IMAD.WIDE R14, R15, 0x8, R22 ;  /* 0x000000080f0e0825 */ /* 0x004fc800078e0216 */
[----:B------:R-:W-:Y:S01]  /*0490*/  @P0 IMAD.WIDE R22, R4, 0x8, R22 ;  /* 0x0000000804160825 */ /* 0x000fe200078e0216 */
[----:B------:R-:W2:Y:S04]  /*04a0*/  @P0 LDG.E.64 R24, desc[UR16][R14.64] ;  /* 0x000000100e180981 */ /* 0x000ea8000c1e1b00 */
[----:B0-----:R-:W3:Y:S04]  /*04b0*/  @P0 LDG.E.64 R16, desc[UR16][R22.64] ;  /* 0x0000001016100981 */ /* 0x001ee8000c1e1b00 */
[----:B--2---:R-:W-:Y:S04]  /*04c0*/  @P0 STG.E.64 desc[UR16][R22.64], R24 ;  /* 0x0000001816000986 */ /* 0x004fe8000c101b10 */
[----:B---3--:R0:W-:Y:S04]  /*04d0*/  @P0 STG.E.64 desc[UR16][R14.64], R16 ;  /* 0x000000100e000986 */ /* 0x0081e8000c101b10 */
[----:B-1----:R-:W2:Y:S02]  /*04e0*/  LDG.E R12, desc[UR16][R2.64+-0xc] ;  /* 0xfffff410020c7981 */ /* 0x002ea4000c1e1900 */
[----:B--2---:R-:W-:-:S05]  /*04f0*/  IADD3 R12, PT, PT, R12, -0x1, RZ ;  /* 0xffffffff0c0c7810 */ /* 0x004fca0007ffe0ff */
[----:B------:R-:W-:-:S05]  /*0500*/  IMAD R13, R12, UR20, RZ ;  /* 0x000000140c0d7c24 */ /* 0x000fca000f8e02ff */
[----:B------:R-:W-:-:S13]  /*0510*/  ISETP.NE.AND P0, PT, R13, UR9, PT ;  /* 0x000000090d007c0c */ /* 0x000fda000bf05270 */
[----:B------:R-:W1:Y:S01]  /*0520*/  @P0 LDC.64 R18, c[0x0][0x390] ;  /* 0x0000e400ff120b82 */ /* 0x000e620000000a00 */
[----:B------:R-:W-:-:S04]  /*0530*/  @P0 IMAD.IADD R13, R0, 0x1, R13 ;  /* 0x00000001000d0824 */ /* 0x000fc800078e020d */
[----:B-1----:R-:W-:-:S04]  /*0540*/  @P0 IMAD.WIDE R12, R13, 0x8, R18 ;  /* 0x000000080d0c0825 */ /* 0x002fc800078e0212 */
[----:B------:R-:W-:Y:S01]  /*0550*/  @P0 IMAD.WIDE R18, R7, 0x8, R18 ;  /* 0x0000000807120825 */ /* 0x000fe200078e0212 */
[----:B------:R-:W2:Y:S04]  /*0560*/  @P0 LDG.E.64 R26, desc[UR16][R12.64] ;  /* 0x000000100c1a0981 */ /* 0x000ea8000c1e1b00 */
[----:B------:R-:W3:Y:S04]  /*0570*/  @P0 LDG.E.64 R20, desc[UR16][R18.64] ;  /* 0x0000001012140981 */ /* 0x000ee8000c1e1b00 */
[----:B--2---:R1:W-:Y:S04]  /*0580*/  @P0 STG.E.64 desc[UR16][R18.64], R26 ;  /* 0x0000001a12000986 */ /* 0x0043e8000c101b10 */
[----:B---3--:R2:W-:Y:S04]  /*0590*/  @P0 STG.E.64 desc[UR16][R12.64], R20 ;  /* 0x000000140c000986 */ /* 0x0085e8000c101b10 */
[----:B0-----:R-:W3:Y:S02]  /*05a0*/  LDG.E R14, desc[UR16][R2.64+-0x10] ;  /* 0xfffff010020e7981 */ /* 0x001ee4000c1e1900 */
[----:B---3--:R-:W-:-:S05]  /*05b0*/  IADD3 R14, PT, PT, R14, -0x1, RZ ;  /* 0xffffffff0e0e7810 */ /* 0x008fca0007ffe0ff */
[----:B------:R-:W-:-:S05]  /*05c0*/  IMAD R15, R14, UR20, RZ ;  /* 0x000000140e0f7c24 */ /* 0x000fca000f8e02ff */
[----:B------:R-:W-:-:S13]  /*05d0*/  ISETP.NE.AND P0, PT, R15, UR10, PT ;  /* 0x0000000a0f007c0c */ /* 0x000fda000bf05270 */
[----:B------:R-:W0:Y:S01]  /*05e0*/  @P0 LDC.64 R16, c[0x0][0x390] ;  /* 0x0000e400ff100b82 */ /* 0x000e220000000a00 */
[----:B------:R-:W-:-:S04]  /*05f0*/  @P0 IMAD.IADD R15, R0, 0x1, R15 ;  /* 0x00000001000f0824 */ /* 0x000fc800078e020f */
[----:B0-----:R-:W-:-:S04]  /*0600*/  @P0 IMAD.WIDE R14, R15, 0x8, R16 ;  /* 0x000000080f0e0825 */ /* 0x001fc800078e0210 */
[----:B------:R-:W-:Y:S01]  /*0610*/  @P0 IMAD.WIDE R16, R8, 0x8, R16 ;  /* 0x0000000808100825 */ /* 0x000fe200078e0210 */
[----:B------:R-:W3:Y:S04]  /*0620*/  @P0 LDG.E.64 R22, desc[UR16][R14.64] ;  /* 0x000000100e160981 */ /* 0x000ee8000c1e1b00 */
[----:B-1----:R-:W4:Y:S04]  /*0630*/  @P0 LDG.E.64 R18, desc[UR16][R16.64] ;  /* 0x0000001010120981 */ /* 0x002f28000c1e1b00 */
[----:B---3--:R0:W-:Y:S04]  /*0640*/  @P0 STG.E.64 desc[UR16][R16.64], R22 ;  /* 0x0000001610000986 */ /* 0x0081e8000c101b10 */
[----:B----4-:R1:W-:Y:S04]  /*0650*/  @P0 STG.E.64 desc[UR16][R14.64], R18 ;  /* 0x000000120e000986 */ /* 0x0103e8000c101b10 */
[----:B--2---:R-:W2:Y:S02]  /*0660*/  LDG.E R12, desc[UR16][R2.64+-0x14] ;  /* 0xffffec10020c7981 */ /* 0x004ea4000c1e1900 */
        /* <DEDUP_REMOVED lines=9> */
[----:B--2---:R0:W-:Y:S04]  /*0700*/  @P0 STG.E.64 desc[UR16][R20.64], R24 ;  /* 0x0000001814000986 */ /* 0x0041e8000c101b10 */
[----:B---3--:R2:W-:Y:S04]  /*0710*/  @P0 STG.E.64 desc[UR16][R12.64], R16 ;  /* 0x000000100c000986 */ /* 0x0085e8000c101b10 */
[----:B-1----:R-:W3:Y:S02]  /*0720*/  LDG.E R14, desc[UR16][R2.64+-0x18] ;  /* 0xffffe810020e7981 */ /* 0x002ee4000c1e1900 */
[----:B---3--:R-:W-:-:S05]  /*0730*/  IADD3 R14, PT, PT, R14, -0x1, RZ ;  /* 0xffffffff0e0e7810 */ /* 0x008fca0007ffe0ff */
[----:B------:R-:W-:-:S05]  /*0740*/  IMAD R15, R14, UR20, RZ ;  /* 0x000000140e0f7c24 */ /* 0x000fca000f8e02ff */
[----:B------:R-:W-:-:S13]  /*0750*/  ISETP.NE.AND P0, PT, R15, UR12, PT ;  /* 0x0000000c0f007c0c */ /* 0x000fda000bf05270 */
[----:B------:R-:W1:Y:S01]  /*0760*/  @P0 LDC.64 R18, c[0x0][0x390] ;  /* 0x0000e400ff120b82 */ /* 0x000e620000000a00 */
[----:B------:R-:W-:-:S04]  /*0770*/  @P0 IMAD.IADD R15, R0, 0x1, R15 ;  /* 0x00000001000f0824 */ /* 0x000fc800078e020f */
[----:B-1----:R-:W-:-:S04]  /*0780*/  @P0 IMAD.WIDE R14, R15, 0x8, R18 ;  /* 0x000000080f0e0825 */ /* 0x002fc800078e0212 */
[----:B------:R-:W-:Y:S01]  /*0790*/  @P0 IMAD.WIDE R18, R10, 0x8, R18 ;  /* 0x000000080a120825 */ /* 0x000fe200078e0212 */
[----:B------:R-:W3:Y:S04]  /*07a0*/  @P0 LDG.E.64 R22, desc[UR16][R14.64] ;  /* 0x000000100e160981 */ /* 0x000ee8000c1e1b00 */
[----:B0-----:R-:W4:Y:S04]  /*07b0*/  @P0 LDG.E.64 R20, desc[UR16][R18.64] ;  /* 0x0000001012140981 */ /* 0x001f28000c1e1b00 */
        /* <DEDUP_REMOVED lines=14> */
[----:B------:R-:W1:Y:S02]  /*08a0*/  LDG.E R2, desc[UR16][R2.64+-0x20] ;  /* 0xffffe01002027981 */ /* 0x000e64000c1e1900 */
[----:B-1----:R-:W-:-:S05]  /*08b0*/  IADD3 R14, PT, PT, R2, -0x1, RZ ;  /* 0xffffffff020e7810 */ /* 0x002fca0007ffe0ff */
[----:B------:R-:W-:-:S05]  /*08c0*/  IMAD R21, R14, UR20, RZ ;  /* 0x000000140e157c24 */ /* 0x000fca000f8e02ff */
[----:B------:R-:W-:-:S13]  /*08d0*/  ISETP.NE.AND P0, PT, R21, UR6, PT ;  /* 0x0000000615007c0c */ /* 0x000fda000bf05270 */
[----:B------:R-:W1:Y:S01]  /*08e0*/  @P0 LDC.64 R14, c[0x0][0x390] ;  /* 0x0000e400ff0e0b82 */ /* 0x000e620000000a00 */
[----:B------:R-:W-:-:S04]  /*08f0*/  @P0 IMAD.IADD R21, R0, 0x1, R21 ;  /* 0x0000000100150824 */ /* 0x000fc800078e0215 */
[----:B-1----:R-:W-:-:S04]  /*0900*/  @P0 IMAD.WIDE R20, R21, 0x8, R14 ;  /* 0x0000000815140825 */ /* 0x002fc800078e020e */
[----:B------:R-:W-:Y:S01]  /*0910*/  @P0 IMAD.WIDE R14, R6, 0x8, R14 ;  /* 0x00000008060e0825 */ /* 0x000fe200078e020e */
[----:B------:R-:W2:Y:S04]  /*0920*/  @P0 LDG.E.64 R22, desc[UR16][R20.64] ;  /* 0x0000001014160981 */ /* 0x000ea8000c1e1b00 */
[----:B0-----:R-:W4:Y:S01]  /*0930*/  @P0 LDG.E.64 R16, desc[UR16][R14.64] ;  /* 0x000000100e100981 */ /* 0x001f22000c1e1b00 */
[----:B------:R-:W-:Y:S02]  /*0940*/  UIADD3 UR5, UPT, UPT, UR5, 0x8, URZ ;  /* 0x0000000805057890 */ /* 0x000fe4000fffe0ff */
[----:B------:R-:W-:Y:S02]  /*0950*/  UIADD3 UR14, UPT, UPT, -UR20, URZ, URZ ;  /* 0x000000ff140e7290 */ /* 0x000fe4000fffe1ff */
[----:B------:R-:W-:-:S02]  /*0960*/  UISETP.NE.AND UP0, UPT, UR5, URZ, UPT ;  /* 0x000000ff0500728c */ /* 0x000fc4000bf05270 */
[----:B------:R-:W-:Y:S02]  /*0970*/  UIADD3 UR4, UPT, UPT, UR4, -0x8, URZ ;  /* 0xfffffff804047890 */ /* 0x000fe4000fffe0ff */
[----:B------:R-:W-:Y:S01]  /*0980*/  MOV R2, UR14 ;  /* 0x0000000e00027c02 */ /* 0x000fe20008000f00 */
[----:B------:R-:W-:Y:S02]  /*0990*/  ULEA UR13, UR14, UR13, 0x3 ;  /* 0x0000000d0e0d7291 */ /* 0x000fe4000f8e18ff */
[----:B------:R-:W-:Y:S01]  /*09a0*/  ULEA UR8, UR14, UR8, 0x3 ;  /* 0x000000080e087291 */ /* 0x000fe2000f8e18ff */
[C---:B------:R-:W-:Y:S01]  /*09b0*/  LEA R4, R2.reuse, R4, 0x3 ;  /* 0x0000000402047211 */ /* 0x040fe200078e18ff */
[C---:B------:R-:W-:Y:S01]  /*09c0*/  IMAD R11, R2.reuse, 0x8, R11 ;  /* 0x00000008020b7824 */ /* 0x040fe200078e020b */
[C---:B------:R-:W-:Y:S01]  /*09d0*/  LEA R8, R2.reuse, R8, 0x3 ;  /* 0x0000000802087211 */ /* 0x040fe200078e18ff */
[C---:B------:R-:W-:Y:S01]  /*09e0*/  IMAD R7, R2.reuse, 0x8, R7 ;  /* 0x0000000802077824 */ /* 0x040fe200078e0207 */
[C---:B------:R-:W-:Y:S01]  /*09f0*/  LEA R10, R2.reuse, R10, 0x3 ;  /* 0x0000000a020a7211 */ /* 0x040fe200078e18ff */
[C---:B------:R-:W-:Y:S01]  /*0a00*/  IMAD R9, R2.reuse, 0x8, R9 ;  /* 0x0000000802097824 */ /* 0x040fe200078e0209 */
[C---:B------:R-:W-:Y:S01]  /*0a10*/  LEA R6, R2.reuse, R6, 0x3 ;  /* 0x0000000602067211 */ /* 0x040fe200078e18ff */
[----:B------:R-:W-:Y:S01]  /*0a20*/  IMAD R5, R2, 0x8, R5 ;  /* 0x0000000802057824 */ /* 0x000fe200078e0205 */
[----:B------:R-:W-:-:S02]  /*0a30*/  ULEA UR9, UR14, UR9, 0x3 ;  /* 0x000000090e097291 */ /* 0x000fc4000f8e18ff */
[----:B------:R-:W-:Y:S02]  /*0a40*/  ULEA UR10, UR14, UR10, 0x3 ;  /* 0x0000000a0e0a7291 */ /* 0x000fe4000f8e18ff */
[----:B------:R-:W-:Y:S02]  /*0a50*/  ULEA UR11, UR14, UR11, 0x3 ;  /* 0x0000000b0e0b7291 */ /* 0x000fe4000f8e18ff */
[----:B------:R-:W-:Y:S02]  /*0a60*/  ULEA UR12, UR14, UR12, 0x3 ;  /* 0x0000000c0e0c7291 */ /* 0x000fe4000f8e18ff */
[----:B------:R-:W-:Y:S02]  /*0a70*/  ULEA UR7, UR14, UR7, 0x3 ;  /* 0x000000070e077291 */ /* 0x000fe4000f8e18ff */
[----:B------:R-:W-:Y:S01]  /*0a80*/  ULEA UR6, UR14, UR6, 0x3 ;  /* 0x000000060e067291 */ /* 0x000fe2000f8e18ff */
[----:B--2---:R3:W-:Y:S04]  /*0a90*/  @P0 STG.E.64 desc[UR16][R14.64], R22 ;  /* 0x000000160e000986 */ /* 0x0047e8000c101b10 */
[----:B----4-:R3:W-:Y:S01]  /*0aa0*/  @P0 STG.E.64 desc[UR16][R20.64], R16 ;  /* 0x0000001014000986 */ /* 0x0107e2000c101b10 */
[----:B------:R-:W-:Y:S06]  /*0ab0*/  BRA.U UP0, `(.L_x_1) ;  /* 0xfffffff900147547 */ /* 0x000fec000b83ffff */
.L_x_0:
[----:B------:R-:W0:Y:S02]  /*0ac0*/  LDC R4, c[0x0][0x388] ;  /* 0x0000e200ff047b82 */ /* 0x000e240000000800 */
[----:B0-----:R-:W-:-:S13]  /*0ad0*/  LOP3.LUT P0, R2, R4, 0x7, RZ, 0xc0, !PT ;  /* 0x0000000704027812 */ /* 0x001fda000780c0ff */
[----:B-1----:R-:W-:Y:S05]  /*0ae0*/  @!P0 EXIT ;  /* 0x000000000000894d */ /* 0x002fea0003800000 */
[----:B------:R-:W-:Y:S02]  /*0af0*/  ISETP.GE.U32.AND P1, PT, R2, 0x4, PT ;  /* 0x000000040200780c */ /* 0x000fe40003f26070 */
[----:B------:R-:W-:-:S04]  /*0b00*/  LOP3.LUT R5, R4, 0x3, RZ, 0xc0, !PT ;  /* 0x0000000304057812 */ /* 0x000fc800078ec0ff */
[----:B------:R-:W-:-:S07]  /*0b10*/  ISETP.NE.AND P0, PT, R5, RZ, PT ;  /* 0x000000ff0500720c */ /* 0x000fce0003f05270 */
[----:B------:R-:W-:Y:S06]  /*0b20*/  @!P1 BRA `(.L_x_2) ;  /* 0x0000000400049947 */ /* 0x000fec0003800000 */
[----:B------:R-:W0:Y:S01]  /*0b30*/  LDCU.64 UR6, c[0x0][0x380] ;  /* 0x00007000ff0677ac */ /* 0x000e220008000a00 */
[----:B------:R-:W-:Y:S01]  /*0b40*/  IADD3 R3, P1, PT, R0, UR4, RZ ;  /* 0x0000000400037c10 */ /* 0x000fe2000ff3e0ff */
[----:B------:R-:W-:-:S06]  /*0b50*/  USHF.R.S32.HI UR5, URZ, 0x1f, UR4 ;  /* 0x0000001fff057899 */ /* 0x000fcc0008011404 */
[----:B------:R-:W-:Y:S02]  /*0b60*/  LEA.HI.X.SX32 R6, R0, UR5, 0x1, P1 ;  /* 0x0000000500067c11 */ /* 0x000fe400088f0eff */
[C---:B0-----:R-:W-:Y:S01]  /*0b70*/  LEA R2, P1, R3.reuse, UR6, 0x2 ;  /* 0x0000000603027c11 */ /* 0x041fe2000f8210ff */
[----:B------:R-:W0:Y:S03]  /*0b80*/  LDCU UR6, c[0x0][0x398] ;  /* 0x00007300ff0677ac */ /* 0x000e260008000800 */
[----:B------:R-:W-:-:S05]  /*0b90*/  LEA.HI.X R3, R3, UR7, R6, 0x2, P1 ;  /* 0x0000000703037c11 */ /* 0x000fca00088f1406 */
[----:B------:R-:W2:Y:S01]  /*0ba0*/  LDG.E R6, desc[UR16][R2.64+-0x4] ;  /* 0xfffffc1002067981 */ /* 0x000ea2000c1e1900 */
[----:B------:R-:W-:-:S04]  /*0bb0*/  UIADD3 UR5, UPT, UPT, UR4, -0x1, URZ ;  /* 0xffffffff04057890 */ /* 0x000fc8000fffe0ff */
[----:B0-----:R-:W-:Y:S01]  /*0bc0*/  UIMAD UR5, UR5, UR6, URZ ;  /* 0x00000006050572a4 */ /* 0x001fe2000f8e02ff */
[----:B--2---:R-:W-:-:S04]  /*0bd0*/  VIADD R6, R6, 0xffffffff ;  /* 0xffffffff06067836 */ /* 0x004fc80000000000 */
[----:B------:R-:W-:-:S05]  /*0be0*/  IMAD R11, R6, UR6, RZ ;  /* 0x00000006060b7c24 */ /* 0x000fca000f8e02ff */
[----:B------:R-:W-:-:S13]  /*0bf0*/  ISETP.NE.AND P1, PT, R11, UR5, PT ;  /* 0x000000050b007c0c */ /* 0x000fda000bf25270 */
[----:B------:R-:W0:Y:S01]  /*0c00*/  @P1 LDC.64 R6, c[0x0][0x390] ;  /* 0x0000e400ff061b82 */ /* 0x000e220000000a00 */
[C---:B------:R-:W-:Y:S02]  /*0c10*/  @P1 IADD3 R11, PT, PT, R0.reuse, R11, RZ ;  /* 0x0000000b000b1210 */ /* 0x040fe40007ffe0ff */
[----:B------:R-:W-:-:S03]  /*0c20*/  @P1 IADD3 R9, PT, PT, R0, UR5, RZ ;  /* 0x0000000500091c10 */ /* 0x000fc6000fffe0ff */
[----:B0-----:R-:W-:-:S04]  /*0c30*/  @P1 IMAD.WIDE R10, R11, 0x8, R6 ;  /* 0x000000080b0a1825 */ /* 0x001fc800078e0206 */
[----:B------:R-:W-:Y:S01]  /*0c40*/  @P1 IMAD.WIDE R6, R9, 0x8, R6 ;  /* 0x0000000809061825 */ /* 0x000fe200078e0206 */
[----:B---3--:R-:W2:Y:S04]  /*0c50*/  @P1 LDG.E.64 R12, desc[UR16][R10.64] ;  /* 0x000000100a0c1981 */ /* 0x008ea8000c1e1b00 */
[----:B------:R-:W3:Y:S04]  /*0c60*/  @P1 LDG.E.64 R8, desc[UR16][R6.64] ;  /* 0x0000001006081981 */ /* 0x000ee8000c1e1b00 */
[----:B--2---:R0:W-:Y:S04]  /*0c70*/  @P1 STG.E.64 desc[UR16][R6.64], R12 ;  /* 0x0000000c06001986 */ /* 0x0041e8000c101b10 */
[----:B---3--:R1:W-:Y:S04]  /*0c80*/  @P1 STG.E.64 desc[UR16][R10.64], R8 ;  /* 0x000000080a001986 */ /* 0x0083e8000c101b10 */
[----:B------:R-:W2:Y:S01]  /*0c90*/  LDG.E R14, desc[UR16][R2.64+-0x8] ;  /* 0xfffff810020e7981 */ /* 0x000ea2000c1e1900 */
[----:B------:R-:W-:Y:S01]  /*0ca0*/  UIADD3 UR5, UPT, UPT, UR5, -UR6, URZ ;  /* 0x8000000605057290 */ /* 0x000fe2000fffe0ff */
[----:B--2---:R-:W-:-:S04]  /*0cb0*/  VIADD R14, R14, 0xffffffff ;  /* 0xffffffff0e0e7836 */ /* 0x004fc80000000000 */
[----:B------:R-:W-:-:S05]  /*0cc0*/  IMAD R15, R14, UR6, RZ ;  /* 0x000000060e0f7c24 */ /* 0x000fca000f8e02ff */
[----:B------:R-:W-:-:S13]  /*0cd0*/  ISETP.NE.AND P1, PT, R15, UR5, PT ;  /* 0x000000050f007c0c */ /* 0x000fda000bf25270 */
[----:B------:R-:W2:Y:S01]  /*0ce0*/  @P1 LDC.64 R16, c[0x0][0x390] ;  /* 0x0000e400ff101b82 */ /* 0x000ea20000000a00 */
[C---:B------:R-:W-:Y:S02]  /*0cf0*/  @P1 IADD3 R15, PT, PT, R0.reuse, R15, RZ ;  /* 0x0000000f000f1210 */ /* 0x040fe40007ffe0ff */
[----:B------:R-:W-:-:S03]  /*0d00*/  @P1 IADD3 R19, PT, PT, R0, UR5, RZ ;  /* 0x0000000500131c10 */ /* 0x000fc6000fffe0ff */
[----:B--2---:R-:W-:-:S04]  /*0d10*/  @P1 IMAD.WIDE R14, R15, 0x8, R16 ;  /* 0x000000080f0e1825 */ /* 0x004fc800078e0210 */
[----:B0-----:R-:W-:Y:S01]  /*0d20*/  @P1 IMAD.WIDE R6, R19, 0x8, R16 ;  /* 0x0000000813061825 */ /* 0x001fe200078e0210 */
[----:B-1----:R-:W2:Y:S04]  /*0d30*/  @P1 LDG.E.64 R10, desc[UR16][R14.64] ;  /* 0x000000100e0a1981 */ /* 0x002ea8000c1e1b00 */
        /* <DEDUP_REMOVED lines=13> */
[----:B------:R-:W2:Y:S04]  /*0e10*/  @P1 LDG.E.64 R10, desc[UR16][R12.64] ;  /* 0x000000100c0a1981 */ /* 0x000ea8000c1e1b00 */
[----:B-1----:R-:W3:Y:S04]  /*0e20*/  @P1 LDG.E.64 R8, desc[UR16][R6.64] ;  /* 0x0000001006081981 */ /* 0x002ee8000c1e1b00 */
        /* <DEDUP_REMOVED lines=13> */
[----:B------:R-:W3:Y:S01]  /*0f00*/  @P1 LDG.E.64 R2, desc[UR16][R6.64] ;  /* 0x0000001006021981 */ /* 0x000ee2000c1e1b00 */
[----:B------:R-:W-:-:S03]  /*0f10*/  UIADD3 UR4, UPT, UPT, UR4, -0x4, URZ ;  /* 0xfffffffc04047890 */ /* 0x000fc6000fffe0ff */
[----:B--2---:R0:W-:Y:S04]  /*0f20*/  @P1 STG.E.64 desc[UR16][R6.64], R8 ;  /* 0x0000000806001986 */ /* 0x0041e8000c101b10 */
[----:B---3--:R0:W-:Y:S05]  /*0f30*/  @P1 STG.E.64 desc[UR16][R14.64], R2 ;  /* 0x000000020e001986 */ /* 0x0081ea000c101b10 */
.L_x_2:
[----:B------:R-:W-:Y:S05]  /*0f40*/  @!P0 EXIT ;  /* 0x000000000000894d */ /* 0x000fea0003800000 */
[----:B------:R-:W-:Y:S02]  /*0f50*/  ISETP.NE.AND P1, PT, R5, 0x1, PT ;  /* 0x000000010500780c */ /* 0x000fe40003f25270 */
[----:B------:R-:W-:-:S04]  /*0f60*/  LOP3.LUT R4, R4, 0x1, RZ, 0xc0, !PT ;  /* 0x0000000104047812 */ /* 0x000fc800078ec0ff */
[----:B------:R-:W-:-:S07]  /*0f70*/  ISETP.NE.U32.AND P0, PT, R4, 0x1, PT ;  /* 0x000000010400780c */ /* 0x000fce0003f05070 */
[----:B------:R-:W-:Y:S06]  /*0f80*/  @!P1 BRA `(.L_x_3) ;  /* 0x0000000000949947 */ /* 0x000fec0003800000 */
[----:B------:R-:W3:Y:S01]  /*0f90*/  LDCU.64 UR6, c[0x0][0x380] ;  /* 0x00007000ff0677ac */ /* 0x000ee20008000a00 */
[----:B0-----:R-:W-:Y:S01]  /*0fa0*/  IADD3 R2, P1, PT, R0, UR4, RZ ;  /* 0x0000000400027c10 */ /* 0x001fe2000ff3e0ff */
[----:B------:R-:W-:-:S06]  /*0fb0*/  USHF.R.S32.HI UR5, URZ, 0x1f, UR4 ;  /* 0x0000001fff057899 */ /* 0x000fcc0008011404 */
[----:B------:R-:W-:Y:S02]  /*0fc0*/  LEA.HI.X.SX32 R3, R0, UR5, 0x1, P1 ;  /* 0x0000000500037c11 */ /* 0x000fe400088f0eff */
[C---:B---3--:R-:W-:Y:S01]  /*0fd0*/  LEA R12, P1, R2.reuse, UR6, 0x2 ;  /* 0x00000006020c7c11 */ /* 0x048fe2000f8210ff */
        /* <DEDUP_REMOVED lines=13> */
[----:B------:R-:W2:Y:S04]  /*10b0*/  @P1 LDG.E.64 R8, desc[UR16][R6.64] ;  /* 0x0000001006081981 */ /* 0x000ea8000c1e1b00 */
        /* <DEDUP_REMOVED lines=18> */
.L_x_3:
[----:B------:R-:W-:Y:S05]  /*11e0*/  @P0 EXIT ;  /* 0x000000000000094d */ /* 0x000fea0003800000 */
[----:B------:R-:W2:Y:S01]  /*11f0*/  LDCU.64 UR6, c[0x0][0x380] ;  /* 0x00007000ff0677ac */ /* 0x000ea20008000a00 */
[----:B01----:R-:W-:Y:S01]  /*1200*/  IADD3 R3, P0, PT, R0, UR4, RZ ;  /* 0x0000000400037c10 */ /* 0x003fe2000ff1e0ff */
[----:B------:R-:W-:-:S06]  /*1210*/  USHF.R.S32.HI UR5, URZ, 0x1f, UR4 ;  /* 0x0000001fff057899 */ /* 0x000fcc0008011404 */
[----:B------:R-:W-:-:S05]  /*1220*/  LEA.HI.X.SX32 R4, R0, UR5, 0x1, P0 ;  /* 0x0000000500047c11 */ /* 0x000fca00080f0eff */
[----:B------:R-:W0:Y:S01]  /*1230*/  LDCU UR5, c[0x0][0x398] ;  /* 0x00007300ff0577ac */ /* 0x000e220008000800 */
[----:B--2---:R-:W-:-:S04]  /*1240*/  LEA R2, P0, R3, UR6, 0x2 ;  /* 0x0000000603027c11 */ /* 0x004fc8000f8010ff */
[----:B------:R-:W-:-:S05]  /*1250*/  LEA.HI.X R3, R3, UR7, R4, 0x2, P0 ;  /* 0x0000000703037c11 */ /* 0x000fca00080f1404 */
[----:B------:R-:W2:Y:S01]  /*1260*/  LDG.E R2, desc[UR16][R2.64+-0x4] ;  /* 0xfffffc1002027981 */ /* 0x000ea2000c1e1900 */
[----:B------:R-:W-:-:S04]  /*1270*/  UIADD3 UR4, UPT, UPT, UR4, -0x1, URZ ;  /* 0xffffffff04047890 */ /* 0x000fc8000fffe0ff */
[----:B0-----:R-:W-:-:S06]  /*1280*/  UIMAD UR4, UR4, UR5, URZ ;  /* 0x00000005040472a4 */ /* 0x001fcc000f8e02ff */
[----:B------:R-:W-:Y:S01]  /*1290*/  IADD3 R9, PT, PT, R0, UR4, RZ ;  /* 0x0000000400097c10 */ /* 0x000fe2000fffe0ff */
[----:B--2---:R-:W-:-:S04]  /*12a0*/  VIADD R4, R2, 0xffffffff ;  /* 0xffffffff02047836 */ /* 0x004fc80000000000 */
[----:B------:R-:W-:-:S05]  /*12b0*/  IMAD R5, R4, UR5, RZ ;  /* 0x0000000504057c24 */ /* 0x000fca000f8e02ff */
[----:B------:R-:W-:-:S13]  /*12c0*/  ISETP.NE.AND P0, PT, R5, UR4, PT ;  /* 0x0000000405007c0c */ /* 0x000fda000bf05270 */
[----:B------:R-:W-:Y:S05]  /*12d0*/  @!P0 EXIT ;  /* 0x000000000000894d */ /* 0x000fea0003800000 */
[----:B------:R-:W0:Y:S01]  /*12e0*/  LDC.64 R2, c[0x0][0x390] ;  /* 0x0000e400ff027b82 */ /* 0x000e220000000a00 */
[----:B------:R-:W-:-:S05]  /*12f0*/  IADD3 R7, PT, PT, R0, R5, RZ ;  /* 0x0000000500077210 */ /* 0x000fca0007ffe0ff */
[----:B0-----:R-:W-:-:S04]  /*1300*/  IMAD.WIDE R6, R7, 0x8, R2 ;  /* 0x0000000807067825 */ /* 0x001fc800078e0202 */
[----:B------:R-:W-:Y:S02]  /*1310*/  IMAD.WIDE R2, R9, 0x8, R2 ;  /* 0x0000000809027825 */ /* 0x000fe400078e0202 */
[----:B------:R-:W2:Y:S04]  /*1320*/  LDG.E.64 R8, desc[UR16][R6.64] ;  /* 0x0000001006087981 */ /* 0x000ea8000c1e1b00 */
[----:B------:R-:W4:Y:S04]  /*1330*/  LDG.E.64 R4, desc[UR16][R2.64] ;  /* 0x0000001002047981 */ /* 0x000f28000c1e1b00 */
[----:B--2---:R-:W-:Y:S04]  /*1340*/  STG.E.64 desc[UR16][R2.64], R8 ;  /* 0x0000000802007986 */ /* 0x004fe8000c101b10 */
[----:B----4-:R-:W-:Y:S01]  /*1350*/  STG.E.64 desc[UR16][R6.64], R4 ;  /* 0x0000000406007986 */ /* 0x010fe2000c101b10 */
[----:B------:R-:W-:Y:S05]  /*1360*/  EXIT ;  /* 0x000000000000794d */ /* 0x000fea0003800000 */
.L_x_4:
[----:B------:R-:W-:-:S00]  /*1370*/  BRA `(.L_x_4) ;  /* 0xfffffffc00fc7947 */ /* 0x000fc0000383ffff */
[----:B------:R-:W-:-:S00]  /*1380*/  NOP ;  /* 0x0000000000007918 */ /* 0x000fc00000000000 */
[----:B------:R-:W-:-:S00]  /*1390*/  NOP ;  /* 0x0000000000007918 */ /* 0x000fc00000000000 */
[----:B------:R-:W-:-:S00]  /*13a0*/  NOP ;  /* 0x0000000000007918 */ /* 0x000fc00000000000 */
[----:B------:R-:W-:-:S00]  /*13b0*/  NOP ;  /* 0x0000000000007918 */ /* 0x000fc00000000000 */
[----:B------:R-:W-:-:S00]  /*13c0*/  NOP ;  /* 0x0000000000007918 */ /* 0x000fc00000000000 */
[----:B------:R-:W-:-:S00]  /*13d0*/  NOP ;  /* 0x0000000000007918 */ /* 0x000fc00000000000 */
[----:B------:R-:W-:-:S00]  /*13e0*/  NOP ;  /* 0x0000000000007918 */ /* 0x000fc00000000000 */
[----:B------:R-:W-:-:S00]  /*13f0*/  NOP ;  /* 0x0000000000007918 */ /* 0x000fc00000000000 */
.L_x_5:


//--------------------- .nv.shared.reserved.0     --------------------------
	.section	.nv.shared.reserved.0,"aw",@nobits
	.weak		__nv_reservedSMEM_offset_0_alias
	.size		__nv_reservedSMEM_offset_0_alias, 0, 64
	.other		__nv_reservedSMEM_offset_0_alias,@"STO_CUDA_RESERVED_SHARED STV_DEFAULT"
__nv_reservedSMEM_offset_0_alias:
	.zero		0
	.zero		64


//--------------------- .nv.constant0.unPivotVecKernel --------------------------
	.section	.nv.constant0.unPivotVecKernel,"a",@progbits
	.sectionflags	@""
	.align	4
.nv.constant0.unPivotVecKernel:
	.zero		932


//--------------------- SYMBOLS --------------------------

	.type		.nv.reservedSmem.offset0,@object
	.size		.nv.reservedSmem.offset0,0x4
